//
// Generated by NVIDIA NVVM Compiler
//
// Compiler Build ID: CL-36424714
// Cuda compilation tools, release 13.0, V13.0.88
// Based on NVVM 20.0.0
//

.version 9.0
.target sm_100
.address_size 64

	// .globl	_Z13cudaMatrixAddPfS_S_ii

.visible .entry _Z13cudaMatrixAddPfS_S_ii(
	.param .u64 .ptr .align 1 _Z13cudaMatrixAddPfS_S_ii_param_0,
	.param .u64 .ptr .align 1 _Z13cudaMatrixAddPfS_S_ii_param_1,
	.param .u64 .ptr .align 1 _Z13cudaMatrixAddPfS_S_ii_param_2,
	.param .u32 _Z13cudaMatrixAddPfS_S_ii_param_3,
	.param .u32 _Z13cudaMatrixAddPfS_S_ii_param_4
)
{
	.reg .pred 	%p<4>;
	.reg .b32 	%r<14>;
	.reg .b32 	%f<4>;
	.reg .b64 	%rd<11>;

	ld.param.u64 	%rd1, [_Z13cudaMatrixAddPfS_S_ii_param_0];
	ld.param.u64 	%rd2, [_Z13cudaMatrixAddPfS_S_ii_param_1];
	ld.param.u64 	%rd3, [_Z13cudaMatrixAddPfS_S_ii_param_2];
	ld.param.u32 	%r2, [_Z13cudaMatrixAddPfS_S_ii_param_3];
	ld.param.u32 	%r3, [_Z13cudaMatrixAddPfS_S_ii_param_4];
	mov.u32 	%r5, %tid.x;
	mov.u32 	%r6, %ntid.x;
	mov.u32 	%r7, %ctaid.x;
	mad.lo.s32 	%r8, %r6, %r7, %r5;
	mov.u32 	%r9, %tid.y;
	mov.u32 	%r10, %ntid.y;
	mov.u32 	%r11, %ctaid.y;
	mad.lo.s32 	%r12, %r10, %r11, %r9;
	mad.lo.s32 	%r1, %r2, %r12, %r8;
	setp.ge.s32 	%p1, %r8, %r2;
	setp.ge.s32 	%p2, %r12, %r3;
	or.pred  	%p3, %p1, %p2;
	@%p3 bra 	$L__BB0_2;
	cvta.to.global.u64 	%rd4, %rd1;
	cvta.to.global.u64 	%rd5, %rd2;
	cvta.to.global.u64 	%rd6, %rd3;
	mul.wide.u32 	%rd7, %r1, 4;
	add.s64 	%rd8, %rd4, %rd7;
	ld.global.f32 	%f1, [%rd8];
	add.s64 	%rd9, %rd5, %rd7;
	ld.global.f32 	%f2, [%rd9];
	add.f32 	%f3, %f1, %f2;
	add.s64 	%rd10, %rd6, %rd7;
	st.global.f32 	[%rd10], %f3;
$L__BB0_2:
	ret;

}
	// .globl	_Z13cudaMatrixAddPfS_S_i
.visible .entry _Z13cudaMatrixAddPfS_S_i(
	.param .u64 .ptr .align 1 _Z13cudaMatrixAddPfS_S_i_param_0,
	.param .u64 .ptr .align 1 _Z13cudaMatrixAddPfS_S_i_param_1,
	.param .u64 .ptr .align 1 _Z13cudaMatrixAddPfS_S_i_param_2,
	.param .u32 _Z13cudaMatrixAddPfS_S_i_param_3
)
{
	.reg .pred 	%p<10>;
	.reg .b32 	%r<104>;
	.reg .b32 	%f<35>;
	.reg .b64 	%rd<67>;

	ld.param.u64 	%rd14, [_Z13cudaMatrixAddPfS_S_i_param_0];
	ld.param.u64 	%rd15, [_Z13cudaMatrixAddPfS_S_i_param_1];
	ld.param.u32 	%r29, [_Z13cudaMatrixAddPfS_S_i_param_3];
	cvta.to.global.u64 	%rd1, %rd15;
	cvta.to.global.u64 	%rd2, %rd14;
	mov.u32 	%r30, %tid.x;
	mov.u32 	%r31, %ntid.x;
	mov.u32 	%r32, %ctaid.x;
	mad.lo.s32 	%r1, %r31, %r32, %r30;
	mov.u32 	%r33, %tid.y;
	mov.u32 	%r34, %ntid.y;
	mov.u32 	%r35, %ctaid.y;
	mad.lo.s32 	%r2, %r34, %r35, %r33;
	setp.lt.s32 	%p1, %r29, 1;
	mov.f32 	%f34, 0f00000000;
	@%p1 bra 	$L__BB1_13;
	mul.lo.s32 	%r3, %r29, %r2;
	and.b32  	%r4, %r29, 7;
	setp.lt.u32 	%p2, %r29, 8;
	mov.b32 	%r98, 0;
	mov.u32 	%r103, %r98;
	@%p2 bra 	$L__BB1_4;
	and.b32  	%r98, %r29, 2147483640;
	neg.s32 	%r92, %r98;
	mul.wide.u32 	%rd16, %r29, 4;
	add.s64 	%rd3, %rd1, %rd16;
	mul.wide.u32 	%rd17, %r29, 8;
	add.s64 	%rd4, %rd1, %rd17;
	mul.wide.u32 	%rd18, %r29, 12;
	add.s64 	%rd5, %rd1, %rd18;
	mul.wide.u32 	%rd19, %r29, 16;
	add.s64 	%rd6, %rd1, %rd19;
	mul.wide.u32 	%rd20, %r29, 20;
	add.s64 	%rd7, %rd1, %rd20;
	mul.wide.u32 	%rd21, %r29, 24;
	add.s64 	%rd8, %rd1, %rd21;
	mul.wide.u32 	%rd22, %r29, 28;
	add.s64 	%rd9, %rd1, %rd22;
	mul.wide.u32 	%rd23, %r3, 4;
	add.s64 	%rd24, %rd23, %rd2;
	add.s64 	%rd66, %rd24, 16;
	mov.b32 	%r103, 0;
	mov.u32 	%r91, %r1;
$L__BB1_3:
	.pragma "nounroll";
	mul.wide.s32 	%rd25, %r91, 4;
	add.s64 	%rd26, %rd3, %rd25;
	add.s64 	%rd27, %rd4, %rd25;
	add.s64 	%rd28, %rd5, %rd25;
	add.s64 	%rd29, %rd6, %rd25;
	add.s64 	%rd30, %rd7, %rd25;
	add.s64 	%rd31, %rd8, %rd25;
	add.s64 	%rd32, %rd9, %rd25;
	add.s64 	%rd33, %rd1, %rd25;
	ld.global.f32 	%f4, [%rd66+-16];
	cvt.rzi.s32.f32 	%r39, %f4;
	ld.global.f32 	%f5, [%rd33];
	cvt.rzi.s32.f32 	%r40, %f5;
	mad.lo.s32 	%r41, %r40, %r39, %r103;
	ld.global.f32 	%f6, [%rd66+-12];
	cvt.rzi.s32.f32 	%r42, %f6;
	ld.global.f32 	%f7, [%rd26];
	cvt.rzi.s32.f32 	%r43, %f7;
	mad.lo.s32 	%r44, %r43, %r42, %r41;
	ld.global.f32 	%f8, [%rd66+-8];
	cvt.rzi.s32.f32 	%r45, %f8;
	ld.global.f32 	%f9, [%rd27];
	cvt.rzi.s32.f32 	%r46, %f9;
	mad.lo.s32 	%r47, %r46, %r45, %r44;
	ld.global.f32 	%f10, [%rd66+-4];
	cvt.rzi.s32.f32 	%r48, %f10;
	ld.global.f32 	%f11, [%rd28];
	cvt.rzi.s32.f32 	%r49, %f11;
	mad.lo.s32 	%r50, %r49, %r48, %r47;
	ld.global.f32 	%f12, [%rd66];
	cvt.rzi.s32.f32 	%r51, %f12;
	ld.global.f32 	%f13, [%rd29];
	cvt.rzi.s32.f32 	%r52, %f13;
	mad.lo.s32 	%r53, %r52, %r51, %r50;
	ld.global.f32 	%f14, [%rd66+4];
	cvt.rzi.s32.f32 	%r54, %f14;
	ld.global.f32 	%f15, [%rd30];
	cvt.rzi.s32.f32 	%r55, %f15;
	mad.lo.s32 	%r56, %r55, %r54, %r53;
	ld.global.f32 	%f16, [%rd66+8];
	cvt.rzi.s32.f32 	%r57, %f16;
	ld.global.f32 	%f17, [%rd31];
	cvt.rzi.s32.f32 	%r58, %f17;
	mad.lo.s32 	%r59, %r58, %r57, %r56;
	ld.global.f32 	%f18, [%rd66+12];
	cvt.rzi.s32.f32 	%r60, %f18;
	ld.global.f32 	%f19, [%rd32];
	cvt.rzi.s32.f32 	%r61, %f19;
	mad.lo.s32 	%r103, %r61, %r60, %r59;
	add.s32 	%r92, %r92, 8;
	shl.b32 	%r62, %r29, 3;
	add.s32 	%r91, %r91, %r62;
	add.s64 	%rd66, %rd66, 32;
	setp.ne.s32 	%p3, %r92, 0;
	@%p3 bra 	$L__BB1_3;
$L__BB1_4:
	setp.eq.s32 	%p4, %r4, 0;
	@%p4 bra 	$L__BB1_12;
	and.b32  	%r16, %r29, 3;
	setp.lt.u32 	%p5, %r4, 4;
	@%p5 bra 	$L__BB1_7;
	add.s32 	%r64, %r98, %r3;
	mul.wide.u32 	%rd34, %r64, 4;
	add.s64 	%rd35, %rd2, %rd34;
	ld.global.f32 	%f20, [%rd35];
	cvt.rzi.s32.f32 	%r65, %f20;
	mad.lo.s32 	%r66, %r98, %r29, %r1;
	mul.wide.s32 	%rd36, %r66, 4;
	add.s64 	%rd37, %rd1, %rd36;
	ld.global.f32 	%f21, [%rd37];
	cvt.rzi.s32.f32 	%r67, %f21;
	mad.lo.s32 	%r68, %r67, %r65, %r103;
	cvt.u64.u32 	%rd38, %r3;
	cvt.u64.u32 	%rd39, %r98;
	add.s64 	%rd40, %rd39, %rd38;
	shl.b64 	%rd41, %rd40, 2;
	add.s64 	%rd42, %rd2, %rd41;
	ld.global.f32 	%f22, [%rd42+4];
	cvt.rzi.s32.f32 	%r69, %f22;
	mul.wide.u32 	%rd43, %r29, 4;
	add.s64 	%rd44, %rd37, %rd43;
	ld.global.f32 	%f23, [%rd44];
	cvt.rzi.s32.f32 	%r70, %f23;
	mad.lo.s32 	%r71, %r70, %r69, %r68;
	ld.global.f32 	%f24, [%rd42+8];
	cvt.rzi.s32.f32 	%r72, %f24;
	add.s64 	%rd45, %rd44, %rd43;
	ld.global.f32 	%f25, [%rd45];
	cvt.rzi.s32.f32 	%r73, %f25;
	mad.lo.s32 	%r74, %r73, %r72, %r71;
	ld.global.f32 	%f26, [%rd42+12];
	cvt.rzi.s32.f32 	%r75, %f26;
	add.s64 	%rd46, %rd45, %rd43;
	ld.global.f32 	%f27, [%rd46];
	cvt.rzi.s32.f32 	%r76, %f27;
	mad.lo.s32 	%r103, %r76, %r75, %r74;
	add.s32 	%r98, %r98, 4;
$L__BB1_7:
	setp.eq.s32 	%p6, %r16, 0;
	@%p6 bra 	$L__BB1_12;
	setp.eq.s32 	%p7, %r16, 1;
	@%p7 bra 	$L__BB1_10;
	add.s32 	%r78, %r98, %r3;
	mul.wide.u32 	%rd47, %r78, 4;
	add.s64 	%rd48, %rd2, %rd47;
	ld.global.f32 	%f28, [%rd48];
	cvt.rzi.s32.f32 	%r79, %f28;
	mad.lo.s32 	%r80, %r98, %r29, %r1;
	mul.wide.s32 	%rd49, %r80, 4;
	add.s64 	%rd50, %rd1, %rd49;
	ld.global.f32 	%f29, [%rd50];
	cvt.rzi.s32.f32 	%r81, %f29;
	mad.lo.s32 	%r82, %r81, %r79, %r103;
	cvt.u64.u32 	%rd51, %r3;
	cvt.u64.u32 	%rd52, %r98;
	add.s64 	%rd53, %rd52, %rd51;
	shl.b64 	%rd54, %rd53, 2;
	add.s64 	%rd55, %rd2, %rd54;
	ld.global.f32 	%f30, [%rd55+4];
	cvt.rzi.s32.f32 	%r83, %f30;
	mul.wide.u32 	%rd56, %r29, 4;
	add.s64 	%rd57, %rd50, %rd56;
	ld.global.f32 	%f31, [%rd57];
	cvt.rzi.s32.f32 	%r84, %f31;
	mad.lo.s32 	%r103, %r84, %r83, %r82;
	add.s32 	%r98, %r98, 2;
$L__BB1_10:
	and.b32  	%r85, %r29, 1;
	setp.eq.b32 	%p8, %r85, 1;
	not.pred 	%p9, %p8;
	@%p9 bra 	$L__BB1_12;
	add.s32 	%r86, %r98, %r3;
	mul.wide.u32 	%rd58, %r86, 4;
	add.s64 	%rd59, %rd2, %rd58;
	ld.global.f32 	%f32, [%rd59];
	cvt.rzi.s32.f32 	%r87, %f32;
	mad.lo.s32 	%r88, %r98, %r29, %r1;
	mul.wide.s32 	%rd60, %r88, 4;
	add.s64 	%rd61, %rd1, %rd60;
	ld.global.f32 	%f33, [%rd61];
	cvt.rzi.s32.f32 	%r89, %f33;
	mad.lo.s32 	%r103, %r89, %r87, %r103;
$L__BB1_12:
	cvt.rn.f32.s32 	%f34, %r103;
$L__BB1_13:
	ld.param.u64 	%rd65, [_Z13cudaMatrixAddPfS_S_i_param_2];
	cvta.to.global.u64 	%rd62, %rd65;
	mad.lo.s32 	%r90, %r29, %r2, %r1;
	mul.wide.s32 	%rd63, %r90, 4;
	add.s64 	%rd64, %rd62, %rd63;
	st.global.f32 	[%rd64], %f34;
	ret;

}


// ===== COMPILED SASS (sm_100) =====

	.target	sm_100

	.elftype	@"ET_EXEC"


//--------------------- .note.nv.tkinfo           --------------------------
	.section	.note.nv.tkinfo,"",@"SHT_NOTE"
	.sectionflags	@"SHF_NOTE_NV_TKINFO"
	.tkinfo
        /*0018*/ 	.word	0x00000002
        /*0030*/ 	.string	""
        /*0030*/ 	.string	"ptxas"
        /*0030*/ 	.string	"Cuda compilation tools, release 13.0, V13.0.88"
        /*0030*/ 	.string	"Build cuda_13.0.r13.0/compiler.36424714_0"
        /*0030*/ 	.string	"-arch sm_100 -m 64 "



//--------------------- .note.nv.cuinfo           --------------------------
	.section	.note.nv.cuinfo,"",@"SHT_NOTE"
	.sectionflags	@"SHF_NOTE_NV_CUINFO"
        /*0018*/ 	.short	0x0002
        /*001a*/ 	.short	0x0064
        /*001c*/ 	.short	0x0082
	.zero		2


//--------------------- .nv.info                  --------------------------
	.section	.nv.info,"",@"SHT_CUDA_INFO"
	.align	4


	//----- nvinfo : EIATTR_REGCOUNT
	.align		4
        /*0000*/ 	.byte	0x04, 0x2f
        /*0002*/ 	.short	(.L_1 - .L_0)
	.align		4
.L_0:
        /*0004*/ 	.word	index@(_Z13cudaMatrixAddPfS_S_ii)
        /*0008*/ 	.word	0x0000000c


	//----- nvinfo : EIATTR_FRAME_SIZE
	.align		4
.L_1:
        /*000c*/ 	.byte	0x04, 0x11
        /*000e*/ 	.short	(.L_3 - .L_2)
	.align		4
.L_2:
        /*0010*/ 	.word	index@(_Z13cudaMatrixAddPfS_S_ii)
        /*0014*/ 	.word	0x00000000


	//----- nvinfo : EIATTR_REGCOUNT
	.align		4
.L_3:
        /*0018*/ 	.byte	0x04, 0x2f
        /*001a*/ 	.short	(.L_5 - .L_4)
	.align		4
.L_4:
        /*001c*/ 	.word	index@(_Z13cudaMatrixAddPfS_S_i)
        /*0020*/ 	.word	0x00000020


	//----- nvinfo : EIATTR_FRAME_SIZE
	.align		4
.L_5:
        /*0024*/ 	.byte	0x04, 0x11
        /*0026*/ 	.short	(.L_7 - .L_6)
	.align		4
.L_6:
        /*0028*/ 	.word	index@(_Z13cudaMatrixAddPfS_S_i)
        /*002c*/ 	.word	0x00000000


	//----- nvinfo : EIATTR_MIN_STACK_SIZE
	.align		4
.L_7:
        /*0030*/ 	.byte	0x04, 0x12
        /*0032*/ 	.short	(.L_9 - .L_8)
	.align		4
.L_8:
        /*0034*/ 	.word	index@(_Z13cudaMatrixAddPfS_S_i)
        /*0038*/ 	.word	0x00000000


	//----- nvinfo : EIATTR_MIN_STACK_SIZE
	.align		4
.L_9:
        /*003c*/ 	.byte	0x04, 0x12
        /*003e*/ 	.short	(.L_11 - .L_10)
	.align		4
.L_10:
        /*0040*/ 	.word	index@(_Z13cudaMatrixAddPfS_S_ii)
        /*0044*/ 	.word	0x00000000
.L_11:


//--------------------- .nv.compat                --------------------------
	.section	.nv.compat,"",@"SHT_CUDA_COMPAT_INFO"
	.align	4
        /*0000*/ 	.byte	0x02, 0x09, 0x00, 0x00, 0x02, 0x02, 0x01, 0x00, 0x02, 0x05, 0x05, 0x00, 0x03, 0x07, 0x01, 0x01
        /*0010*/ 	.byte	0x02, 0x03, 0x00, 0x00, 0x02, 0x06, 0x01, 0x00, 0x04, 0x0b, 0x08, 0x00, 0x09, 0x00, 0x00, 0x00
        /*0020*/ 	.byte	0x00, 0x00, 0x00, 0x00


//--------------------- .nv.info._Z13cudaMatrixAddPfS_S_i --------------------------
	.section	.nv.info._Z13cudaMatrixAddPfS_S_i,"",@"SHT_CUDA_INFO"
	.sectionflags	@""
	.align	4


	//----- nvinfo : EIATTR_CUDA_API_VERSION
	.align		4
        /*0000*/ 	.byte	0x04, 0x37
        /*0002*/ 	.short	(.L_13 - .L_12)
.L_12:
        /*0004*/ 	.word	0x00000082


	//----- nvinfo : EIATTR_KPARAM_INFO
	.align		4
.L_13:
        /*0008*/ 	.byte	0x04, 0x17
        /*000a*/ 	.short	(.L_15 - .L_14)
.L_14:
        /*000c*/ 	.word	0x00000000
        /*0010*/ 	.short	0x0003
        /*0012*/ 	.short	0x0018
        /*0014*/ 	.byte	0x00, 0xf0, 0x11, 0x00


	//----- nvinfo : EIATTR_KPARAM_INFO
	.align		4
.L_15:
        /*0018*/ 	.byte	0x04, 0x17
        /*001a*/ 	.short	(.L_17 - .L_16)
.L_16:
        /*001c*/ 	.word	0x00000000
        /*0020*/ 	.short	0x0002
        /*0022*/ 	.short	0x0010
        /*0024*/ 	.byte	0x00, 0xf5, 0x21, 0x00


	//----- nvinfo : EIATTR_KPARAM_INFO
	.align		4
.L_17:
        /*0028*/ 	.byte	0x04, 0x17
        /*002a*/ 	.short	(.L_19 - .L_18)
.L_18:
        /*002c*/ 	.word	0x00000000
        /*0030*/ 	.short	0x0001
        /*0032*/ 	.short	0x0008
        /*0034*/ 	.byte	0x00, 0xf5, 0x21, 0x00


	//----- nvinfo : EIATTR_KPARAM_INFO
	.align		4
.L_19:
        /*0038*/ 	.byte	0x04, 0x17
        /*003a*/ 	.short	(.L_21 - .L_20)
.L_20:
        /*003c*/ 	.word	0x00000000
        /*0040*/ 	.short	0x0000
        /*0042*/ 	.short	0x0000
        /*0044*/ 	.byte	0x00, 0xf5, 0x21, 0x00


	//----- nvinfo : EIATTR_SPARSE_MMA_MASK
	.align		4
.L_21:
        /*0048*/ 	.byte	0x03, 0x50
        /*004a*/ 	.short	0x0000


	//----- nvinfo : EIATTR_MAXREG_COUNT
	.align		4
        /*004c*/ 	.byte	0x03, 0x1b
        /*004e*/ 	.short	0x00ff


	//----- nvinfo : EIATTR_MERCURY_ISA_VERSION
	.align		4
        /*0050*/ 	.byte	0x03, 0x5f
        /*0052*/ 	.short	0x0101


	//----- nvinfo : EIATTR_VRC_CTA_INIT_COUNT
	.align		4
        /*0054*/ 	.byte	0x02, 0x4a
	.zero		1
	.zero		1


	//----- nvinfo : EIATTR_EXIT_INSTR_OFFSETS
	.align		4
        /*0058*/ 	.byte	0x04, 0x1c
        /*005a*/ 	.short	(.L_23 - .L_22)


	//   ....[0]....
.L_22:
        /*005c*/ 	.word	0x00000c50


	//----- nvinfo : EIATTR_CBANK_PARAM_SIZE
	.align		4
.L_23:
        /*0060*/ 	.byte	0x03, 0x19
        /*0062*/ 	.short	0x001c


	//----- nvinfo : EIATTR_PARAM_CBANK
	.align		4
        /*0064*/ 	.byte	0x04, 0x0a
        /*0066*/ 	.short	(.L_25 - .L_24)
	.align		4
.L_24:
        /*0068*/ 	.word	index@(.nv.constant0._Z13cudaMatrixAddPfS_S_i)
        /*006c*/ 	.short	0x0380
        /*006e*/ 	.short	0x001c


	//----- nvinfo : EIATTR_SW_WAR
	.align		4
.L_25:
        /*0070*/ 	.byte	0x04, 0x36
        /*0072*/ 	.short	(.L_27 - .L_26)
.L_26:
        /*0074*/ 	.word	0x00000008
.L_27:


//--------------------- .nv.info._Z13cudaMatrixAddPfS_S_ii --------------------------
	.section	.nv.info._Z13cudaMatrixAddPfS_S_ii,"",@"SHT_CUDA_INFO"
	.sectionflags	@""
	.align	4


	//----- nvinfo : EIATTR_CUDA_API_VERSION
	.align		4
        /*0000*/ 	.byte	0x04, 0x37
        /*0002*/ 	.short	(.L_29 - .L_28)
.L_28:
        /*0004*/ 	.word	0x00000082


	//----- nvinfo : EIATTR_KPARAM_INFO
	.align		4
.L_29:
        /*0008*/ 	.byte	0x04, 0x17
        /*000a*/ 	.short	(.L_31 - .L_30)
.L_30:
        /*000c*/ 	.word	0x00000000
        /*0010*/ 	.short	0x0004
        /*0012*/ 	.short	0x001c
        /*0014*/ 	.byte	0x00, 0xf0, 0x11, 0x00


	//----- nvinfo : EIATTR_KPARAM_INFO
	.align		4
.L_31:
        /*0018*/ 	.byte	0x04, 0x17
        /*001a*/ 	.short	(.L_33 - .L_32)
.L_32:
        /*001c*/ 	.word	0x00000000
        /*0020*/ 	.short	0x0003
        /*0022*/ 	.short	0x0018
        /*0024*/ 	.byte	0x00, 0xf0, 0x11, 0x00


	//----- nvinfo : EIATTR_KPARAM_INFO
	.align		4
.L_33:
        /*0028*/ 	.byte	0x04, 0x17
        /*002a*/ 	.short	(.L_35 - .L_34)
.L_34:
        /*002c*/ 	.word	0x00000000
        /*0030*/ 	.short	0x0002
        /*0032*/ 	.short	0x0010
        /*0034*/ 	.byte	0x00, 0xf5, 0x21, 0x00


	//----- nvinfo : EIATTR_KPARAM_INFO
	.align		4
.L_35:
        /*0038*/ 	.byte	0x04, 0x17
        /*003a*/ 	.short	(.L_37 - .L_36)
.L_36:
        /*003c*/ 	.word	0x00000000
        /*0040*/ 	.short	0x0001
        /*0042*/ 	.short	0x0008
        /*0044*/ 	.byte	0x00, 0xf5, 0x21, 0x00


	//----- nvinfo : EIATTR_KPARAM_INFO
	.align		4
.L_37:
        /*0048*/ 	.byte	0x04, 0x17
        /*004a*/ 	.short	(.L_39 - .L_38)
.L_38:
        /*004c*/ 	.word	0x00000000
        /*0050*/ 	.short	0x0000
        /*0052*/ 	.short	0x0000
        /*0054*/ 	.byte	0x00, 0xf5, 0x21, 0x00


	//----- nvinfo : EIATTR_SPARSE_MMA_MASK
	.align		4
.L_39:
        /*0058*/ 	.byte	0x03, 0x50
        /*005a*/ 	.short	0x0000


	//----- nvinfo : EIATTR_MAXREG_COUNT
	.align		4
        /*005c*/ 	.byte	0x03, 0x1b
        /*005e*/ 	.short	0x00ff


	//----- nvinfo : EIATTR_MERCURY_ISA_VERSION
	.align		4
        /*0060*/ 	.byte	0x03, 0x5f
        /*0062*/ 	.short	0x0101


	//----- nvinfo : EIATTR_VRC_CTA_INIT_COUNT
	.align		4
        /*0064*/ 	.byte	0x02, 0x4a
	.zero		1
	.zero		1


	//----- nvinfo : EIATTR_EXIT_INSTR_OFFSETS
	.align		4
        /*0068*/ 	.byte	0x04, 0x1c
        /*006a*/ 	.short	(.L_41 - .L_40)


	//   ....[0]....
.L_40:
        /*006c*/ 	.word	0x000000d0


	//   ....[1]....
        /*0070*/ 	.word	0x00000190


	//----- nvinfo : EIATTR_CBANK_PARAM_SIZE
	.align		4
.L_41:
        /*0074*/ 	.byte	0x03, 0x19
        /*0076*/ 	.short	0x0020


	//----- nvinfo : EIATTR_PARAM_CBANK
	.align		4
        /*0078*/ 	.byte	0x04, 0x0a
        /*007a*/ 	.short	(.L_43 - .L_42)
	.align		4
.L_42:
        /*007c*/ 	.word	index@(.nv.constant0._Z13cudaMatrixAddPfS_S_ii)
        /*0080*/ 	.short	0x0380
        /*0082*/ 	.short	0x0020


	//----- nvinfo : EIATTR_SW_WAR
	.align		4
.L_43:
        /*0084*/ 	.byte	0x04, 0x36
        /*0086*/ 	.short	(.L_45 - .L_44)
.L_44:
        /*0088*/ 	.word	0x00000008
.L_45:


//--------------------- .nv.callgraph             --------------------------
	.section	.nv.callgraph,"",@"SHT_CUDA_CALLGRAPH"
	.align	4
	.sectionentsize	8
	.align		4
        /*0000*/ 	.word	0x00000000
	.align		4
        /*0004*/ 	.word	0xffffffff
	.align		4
        /*0008*/ 	.word	0x00000000
	.align		4
        /*000c*/ 	.word	0xfffffffe
	.align		4
        /*0010*/ 	.word	0x00000000
	.align		4
        /*0014*/ 	.word	0xfffffffd
	.align		4
        /*0018*/ 	.word	0x00000000
	.align		4
        /*001c*/ 	.word	0xfffffffc


//--------------------- .text._Z13cudaMatrixAddPfS_S_i --------------------------
	.section	.text._Z13cudaMatrixAddPfS_S_i,"ax",@progbits
	.align	128
        .global         _Z13cudaMatrixAddPfS_S_i
        .type           _Z13cudaMatrixAddPfS_S_i,@function
        .size           _Z13cudaMatrixAddPfS_S_i,(.L_x_8 - _Z13cudaMatrixAddPfS_S_i)
        .other          _Z13cudaMatrixAddPfS_S_i,@"STO_CUDA_ENTRY STV_DEFAULT"
_Z13cudaMatrixAddPfS_S_i:
.text._Z13cudaMatrixAddPfS_S_i:
[----:B------:R-:W-:Y:S01]  /*0000*/  LDC R1, c[0x0][0x37c] ;  /* 0x0000df00ff017b82 */ /* 0x000fe20000000800 */
[----:B------:R-:W0:Y:S01]  /*0010*/  S2R R0, SR_TID.X ;  /* 0x0000000000007919 */ /* 0x000e220000002100 */
[----:B------:R-:W1:Y:S01]  /*0020*/  LDCU UR10, c[0x0][0x398] ;  /* 0x00007300ff0a77ac */ /* 0x000e620008000800 */
[----:B------:R-:W-:Y:S01]  /*0030*/  HFMA2 R7, -RZ, RZ, 0, 0 ;  /* 0x00000000ff077431 */ /* 0x000fe200000001ff */
[----:B------:R-:W0:Y:S01]  /*0040*/  S2R R3, SR_CTAID.X ;  /* 0x0000000000037919 */ /* 0x000e220000002500 */
[----:B------:R-:W0:Y:S01]  /*0050*/  LDCU UR4, c[0x0][0x360] ;  /* 0x00006c00ff0477ac */ /* 0x000e220008000800 */
[----:B------:R-:W2:Y:S01]  /*0060*/  S2R R2, SR_TID.Y ;  /* 0x0000000000027919 */ /* 0x000ea20000002200 */
[----:B------:R-:W2:Y:S01]  /*0070*/  LDCU UR5, c[0x0][0x364] ;  /* 0x00006c80ff0577ac */ /* 0x000ea20008000800 */
[----:B------:R-:W2:Y:S01]  /*0080*/  S2R R5, SR_CTAID.Y ;  /* 0x0000000000057919 */ /* 0x000ea20000002600 */
[----:B------:R-:W3:Y:S01]  /*0090*/  LDCU.64 UR8, c[0x0][0x358] ;  /* 0x00006b00ff0877ac */ /* 0x000ee20008000a00 */
[----:B-1----:R-:W-:Y:S01]  /*00a0*/  UISETP.GE.AND UP0, UPT, UR10, 0x1, UPT ;  /* 0x000000010a00788c */ /* 0x002fe2000bf06270 */
[----:B0-----:R-:W-:-:S02]  /*00b0*/  IMAD R0, R3, UR4, R0 ;  /* 0x0000000403007c24 */ /* 0x001fc4000f8e0200 */
[----:B--2---:R-:W-:-:S06]  /*00c0*/  IMAD R3, R5, UR5, R2 ;  /* 0x0000000505037c24 */ /* 0x004fcc000f8e0202 */
[----:B---3--:R-:W-:Y:S05]  /*00d0*/  BRA.U !UP0, `(.L_x_0) ;  /* 0x0000000908cc7547 */ /* 0x008fea000b800000 */
[----:B------:R-:W-:Y:S02]  /*00e0*/  UISETP.GE.U32.AND UP1, UPT, UR10, 0x8, UPT ;  /* 0x000000080a00788c */ /* 0x000fe4000bf26070 */
[----:B------:R-:W-:Y:S01]  /*00f0*/  IMAD R7, R3, UR10, RZ ;  /* 0x0000000a03077c24 */ /* 0x000fe2000f8e02ff */
[----:B------:R-:W-:Y:S01]  /*0100*/  ULOP3.LUT UR11, UR10, 0x7, URZ, 0xc0, !UPT ;  /* 0x000000070a0b7892 */ /* 0x000fe2000f8ec0ff */
[----:B------:R-:W-:Y:S01]  /*0110*/  MOV R20, RZ ;  /* 0x000000ff00147202 */ /* 0x000fe20000000f00 */
[----:B------:R-:W-:Y:S02]  /*0120*/  UMOV UR4, URZ ;  /* 0x000000ff00047c82 */ /* 0x000fe40008000000 */
[----:B------:R-:W-:Y:S02]  /*0130*/  UISETP.NE.AND UP0, UPT, UR11, URZ, UPT ;  /* 0x000000ff0b00728c */ /* 0x000fe4000bf05270 */
[----:B------:R-:W-:Y:S09]  /*0140*/  BRA.U !UP1, `(.L_x_1) ;  /* 0x00000005094c7547 */ /* 0x000ff2000b800000 */
[----:B------:R-:W0:Y:S01]  /*0150*/  LDCU.128 UR12, c[0x0][0x380] ;  /* 0x00007000ff0c77ac */ /* 0x000e220008000c00 */
[----:B------:R-:W-:Y:S01]  /*0160*/  MOV R20, RZ ;  /* 0x000000ff00147202 */ /* 0x000fe20000000f00 */
[----:B------:R-:W-:-:S04]  /*0170*/  ULOP3.LUT UR4, UR10, 0x7ffffff8, URZ, 0xc0, !UPT ;  /* 0x7ffffff80a047892 */ /* 0x000fc8000f8ec0ff */
[----:B------:R-:W-:Y:S01]  /*0180*/  UIADD3 UR5, UPT, UPT, -UR4, URZ, URZ ;  /* 0x000000ff04057290 */ /* 0x000fe2000fffe1ff */
[----:B0-----:R-:W-:Y:S01]  /*0190*/  MOV R4, UR12 ;  /* 0x0000000c00047c02 */ /* 0x001fe20008000f00 */
[----:B------:R-:W-:Y:S01]  /*01a0*/  UIMAD.WIDE.U32 UR6, UR10, 0x1c, UR14 ;  /* 0x0000001c0a0678a5 */ /* 0x000fe2000f8e000e */
[----:B------:R-:W-:-:S03]  /*01b0*/  MOV R5, UR13 ;  /* 0x0000000d00057c02 */ /* 0x000fc60008000f00 */
[----:B------:R-:W-:-:S03]  /*01c0*/  IMAD.WIDE.U32 R4, R7, 0x4, R4 ;  /* 0x0000000407047825 */ /* 0x000fc600078e0004 */
[----:B------:R-:W-:Y:S02]  /*01d0*/  IADD3 R10, P0, PT, R4, 0x10, RZ ;  /* 0x00000010040a7810 */ /* 0x000fe40007f1e0ff */
[----:B------:R-:W-:Y:S02]  /*01e0*/  MOV R4, R0 ;  /* 0x0000000000047202 */ /* 0x000fe40000000f00 */
[----:B------:R-:W-:-:S09]  /*01f0*/  IADD3.X R11, PT, PT, RZ, R5, RZ, P0, !PT ;  /* 0x00000005ff0b7210 */ /* 0x000fd200007fe4ff */
.L_x_2:
[----:B------:R-:W-:Y:S01]  /*0200*/  HFMA2 R7, -RZ, RZ, 0, 2.384185791015625e-07 ;  /* 0x00000004ff077431 */ /* 0x000fe200000001ff */
[----:B------:R-:W-:Y:S01]  /*0210*/  UIMAD.WIDE.U32 UR12, UR10, 0x4, UR14 ;  /* 0x000000040a0c78a5 */ /* 0x000fe2000f8e000e */
[----:B------:R-:W2:Y:S01]  /*0220*/  LDG.E R2, desc[UR8][R10.64+-0x10] ;  /* 0xfffff0080a027981 */ /* 0x000ea2000c1e1900 */
[----:B------:R-:W-:Y:S02]  /*0230*/  UIMAD.WIDE.U32 UR16, UR10, 0x8, UR14 ;  /* 0x000000080a1078a5 */ /* 0x000fe4000f8e000e */
[----:B------:R-:W-:Y:S01]  /*0240*/  UIMAD.WIDE.U32 UR20, UR10, 0xc, UR14 ;  /* 0x0000000c0a1478a5 */ /* 0x000fe2000f8e000e */
[----:B------:R-:W-:Y:S01]  /*0250*/  MOV R13, 0x4 ;  /* 0x00000004000d7802 */ /* 0x000fe20000000f00 */
[----:B------:R-:W-:Y:S01]  /*0260*/  UIMAD.WIDE.U32 UR18, UR10, 0x10, UR14 ;  /* 0x000000100a1278a5 */ /* 0x000fe2000f8e000e */
[----:B------:R-:W-:Y:S01]  /*0270*/  MOV R14, UR12 ;  /* 0x0000000c000e7c02 */ /* 0x000fe20008000f00 */
[----:B------:R-:W3:Y:S01]  /*0280*/  LDG.E R23, desc[UR8][R10.64+-0xc] ;  /* 0xfffff4080a177981 */ /* 0x000ee2000c1e1900 */
[----:B------:R-:W-:Y:S01]  /*0290*/  MOV R15, UR13 ;  /* 0x0000000d000f7c02 */ /* 0x000fe20008000f00 */
[C---:B------:R-:W-:Y:S01]  /*02a0*/  IMAD.WIDE R6, R4.reuse, R7, UR14 ;  /* 0x0000000e04067e25 */ /* 0x040fe2000f8e0207 */
[----:B------:R-:W-:Y:S01]  /*02b0*/  MOV R16, UR16 ;  /* 0x0000001000107c02 */ /* 0x000fe20008000f00 */
[----:B------:R-:W4:Y:S01]  /*02c0*/  LDG.E R22, desc[UR8][R10.64+-0x8] ;  /* 0xfffff8080a167981 */ /* 0x000f22000c1e1900 */
[----:B------:R-:W-:Y:S01]  /*02d0*/  MOV R17, UR17 ;  /* 0x0000001100117c02 */ /* 0x000fe20008000f00 */
[----:B------:R-:W-:Y:S01]  /*02e0*/  IMAD.WIDE R14, R4, 0x4, R14 ;  /* 0x00000004040e7825 */ /* 0x000fe200078e020e */
[----:B------:R-:W-:Y:S01]  /*02f0*/  MOV R18, UR20 ;  /* 0x0000001400127c02 */ /* 0x000fe20008000f00 */
[----:B------:R-:W5:Y:S01]  /*0300*/  LDG.E R5, desc[UR8][R6.64] ;  /* 0x0000000806057981 */ /* 0x000f62000c1e1900 */
[----:B------:R-:W-:Y:S01]  /*0310*/  MOV R19, UR21 ;  /* 0x0000001500137c02 */ /* 0x000fe20008000f00 */
[----:B------:R-:W-:-:S02]  /*0320*/  HFMA2 R25, -RZ, RZ, 0, 2.384185791015625e-07 ;  /* 0x00000004ff197431 */ /* 0x000fc400000001ff */
[C---:B------:R-:W-:Y:S01]  /*0330*/  IMAD.WIDE R16, R4.reuse, 0x4, R16 ;  /* 0x0000000404107825 */ /* 0x040fe200078e0210 */
[----:B------:R-:W4:Y:S01]  /*0340*/  LDG.E R14, desc[UR8][R14.64] ;  /* 0x000000080e0e7981 */ /* 0x000f22000c1e1900 */
[----:B------:R-:W-:Y:S02]  /*0350*/  UIMAD.WIDE.U32 UR12, UR10, 0x14, UR14 ;  /* 0x000000140a0c78a5 */ /* 0x000fe4000f8e000e */
[C---:B------:R-:W-:Y:S01]  /*0360*/  IMAD.WIDE R12, R4.reuse, R13, UR18 ;  /* 0x00000012040c7e25 */ /* 0x040fe2000f8e020d */
[----:B------:R-:W4:Y:S03]  /*0370*/  LDG.E R21, desc[UR8][R10.64+-0x4] ;  /* 0xfffffc080a157981 */ /* 0x000f26000c1e1900 */
[----:B------:R-:W-:Y:S01]  /*0380*/  IMAD.WIDE R28, R4, 0x4, R18 ;  /* 0x00000004041c7825 */ /* 0x000fe200078e0212 */
[----:B------:R-:W4:Y:S01]  /*0390*/  LDG.E R16, desc[UR8][R16.64] ;  /* 0x0000000810107981 */ /* 0x000f22000c1e1900 */
[----:B------:R-:W-:-:S02]  /*03a0*/  MOV R19, 0x4 ;  /* 0x0000000400137802 */ /* 0x000fc40000000f00 */
[----:B------:R-:W-:Y:S01]  /*03b0*/  IMAD.WIDE R24, R4, R25, UR12 ;  /* 0x0000000c04187e25 */ /* 0x000fe2000f8e0219 */
[----:B------:R0:W4:Y:S01]  /*03c0*/  LDG.E R26, desc[UR8][R12.64] ;  /* 0x000000080c1a7981 */ /* 0x000122000c1e1900 */
[----:B------:R-:W-:-:S03]  /*03d0*/  UIMAD.WIDE.U32 UR12, UR10, 0x18, UR14 ;  /* 0x000000180a0c78a5 */ /* 0x000fc6000f8e000e */
[----:B------:R-:W4:Y:S04]  /*03e0*/  LDG.E R28, desc[UR8][R28.64] ;  /* 0x000000081c1c7981 */ /* 0x000f28000c1e1900 */
[----:B------:R-:W4:Y:S01]  /*03f0*/  LDG.E R9, desc[UR8][R10.64] ;  /* 0x000000080a097981 */ /* 0x000f22000c1e1900 */
[----:B0-----:R-:W-:Y:S02]  /*0400*/  HFMA2 R13, -RZ, RZ, 0, 2.384185791015625e-07 ;  /* 0x00000004ff0d7431 */ /* 0x001fe400000001ff */
[C---:B------:R-:W-:Y:S01]  /*0410*/  IMAD.WIDE R18, R4.reuse, R19, UR12 ;  /* 0x0000000c04127e25 */ /* 0x040fe2000f8e0213 */
[----:B------:R-:W4:Y:S04]  /*0420*/  LDG.E R8, desc[UR8][R10.64+0x4] ;  /* 0x000004080a087981 */ /* 0x000f28000c1e1900 */
[----:B------:R-:W4:Y:S01]  /*0430*/  LDG.E R24, desc[UR8][R24.64] ;  /* 0x0000000818187981 */ /* 0x000f22000c1e1900 */
[----:B------:R-:W-:-:S03]  /*0440*/  IMAD.WIDE R12, R4, R13, UR6 ;  /* 0x00000006040c7e25 */ /* 0x000fc6000f8e020d */
[----:B------:R-:W4:Y:S04]  /*0450*/  LDG.E R7, desc[UR8][R10.64+0x8] ;  /* 0x000008080a077981 */ /* 0x000f28000c1e1900 */
[----:B------:R-:W4:Y:S04]  /*0460*/  LDG.E R18, desc[UR8][R18.64] ;  /* 0x0000000812127981 */ /* 0x000f28000c1e1900 */
[----:B------:R0:W4:Y:S04]  /*0470*/  LDG.E R6, desc[UR8][R10.64+0xc] ;  /* 0x00000c080a067981 */ /* 0x000128000c1e1900 */
[----:B------:R-:W4:Y:S01]  /*0480*/  LDG.E R12, desc[UR8][R12.64] ;  /* 0x000000080c0c7981 */ /* 0x000f22000c1e1900 */
[----:B------:R-:W-:-:S04]  /*0490*/  UIADD3 UR5, UPT, UPT, UR5, 0x8, URZ ;  /* 0x0000000805057890 */ /* 0x000fc8000fffe0ff */
[----:B------:R-:W-:Y:S01]  /*04a0*/  UISETP.NE.AND UP1, UPT, UR5, URZ, UPT ;  /* 0x000000ff0500728c */ /* 0x000fe2000bf25270 */
[----:B0-----:R-:W-:-:S04]  /*04b0*/  IADD3 R10, P0, PT, R10, 0x20, RZ ;  /* 0x000000200a0a7810 */ /* 0x001fc80007f1e0ff */
[----:B------:R-:W-:Y:S01]  /*04c0*/  IADD3.X R11, PT, PT, RZ, R11, RZ, P0, !PT ;  /* 0x0000000bff0b7210 */ /* 0x000fe200007fe4ff */
[----:B--2---:R-:W-:Y:S08]  /*04d0*/  F2I.TRUNC.NTZ R15, R2 ;  /* 0x00000002000f7305 */ /* 0x004ff0000020f100 */
[----:B---3--:R-:W-:Y:S08]  /*04e0*/  F2I.TRUNC.NTZ R23, R23 ;  /* 0x0000001700177305 */ /* 0x008ff0000020f100 */
[----:B-----5:R-:W0:Y:S08]  /*04f0*/  F2I.TRUNC.NTZ R5, R5 ;  /* 0x0000000500057305 */ /* 0x020e30000020f100 */
[----:B----4-:R-:W1:Y:S08]  /*0500*/  F2I.TRUNC.NTZ R14, R14 ;  /* 0x0000000e000e7305 */ /* 0x010e70000020f100 */
[----:B------:R-:W-:Y:S01]  /*0510*/  F2I.TRUNC.NTZ R22, R22 ;  /* 0x0000001600167305 */ /* 0x000fe2000020f100 */
[----:B0-----:R-:W-:-:S07]  /*0520*/  IMAD R20, R15, R5, R20 ;  /* 0x000000050f147224 */ /* 0x001fce00078e0214 */
[----:B------:R-:W0:Y:S01]  /*0530*/  F2I.TRUNC.NTZ R16, R16 ;  /* 0x0000001000107305 */ /* 0x000e22000020f100 */
[----:B-1----:R-:W-:-:S07]  /*0540*/  IMAD R23, R23, R14, R20 ;  /* 0x0000000e17177224 */ /* 0x002fce00078e0214 */
[----:B------:R-:W-:Y:S08]  /*0550*/  F2I.TRUNC.NTZ R21, R21 ;  /* 0x0000001500157305 */ /* 0x000ff0000020f100 */
[----:B------:R-:W1:Y:S01]  /*0560*/  F2I.TRUNC.NTZ R28, R28 ;  /* 0x0000001c001c7305 */ /* 0x000e62000020f100 */
[----:B0-----:R-:W-:-:S07]  /*0570*/  IMAD R22, R22, R16, R23 ;  /* 0x0000001016167224 */ /* 0x001fce00078e0217 */
[----:B------:R-:W-:Y:S08]  /*0580*/  F2I.TRUNC.NTZ R9, R9 ;  /* 0x0000000900097305 */ /* 0x000ff0000020f100 */
        /* <DEDUP_REMOVED lines=10> */
[----:B0-----:R-:W-:Y:S01]  /*0630*/  IMAD R7, R7, R18, R8 ;  /* 0x0000001207077224 */ /* 0x001fe200078e0208 */
[----:B------:R-:W-:-:S04]  /*0640*/  MOV R5, UR10 ;  /* 0x0000000a00057c02 */ /* 0x000fc80008000f00 */
[----:B------:R-:W-:Y:S01]  /*0650*/  LEA R4, R5, R4, 0x3 ;  /* 0x0000000405047211 */ /* 0x000fe200078e18ff */
[----:B-1----:R-:W-:Y:S01]  /*0660*/  IMAD R20, R6, R12, R7 ;  /* 0x0000000c06147224 */ /* 0x002fe200078e0207 */
[----:B------:R-:W-:Y:S06]  /*0670*/  BRA.U UP1, `(.L_x_2) ;  /* 0xfffffff901e07547 */ /* 0x000fec000b83ffff */
.L_x_1:
[----:B------:R-:W-:Y:S05]  /*0680*/  BRA.U !UP0, `(.L_x_3) ;  /* 0x00000005085c7547 */ /* 0x000fea000b800000 */
[----:B------:R-:W-:Y:S01]  /*0690*/  UISETP.GE.U32.AND UP0, UPT, UR11, 0x4, UPT ;  /* 0x000000040b00788c */ /* 0x000fe2000bf06070 */
[----:B------:R-:W-:Y:S01]  /*06a0*/  IMAD R2, R3, UR10, RZ ;  /* 0x0000000a03027c24 */ /* 0x000fe2000f8e02ff */
[----:B------:R-:W-:-:S04]  /*06b0*/  ULOP3.LUT UR5, UR10, 0x3, URZ, 0xc0, !UPT ;  /* 0x000000030a057892 */ /* 0x000fc8000f8ec0ff */
[----:B------:R-:W-:-:S03]  /*06c0*/  UISETP.NE.AND UP1, UPT, UR5, URZ, UPT ;  /* 0x000000ff0500728c */ /* 0x000fc6000bf25270 */
[----:B------:R-:W-:Y:S08]  /*06d0*/  BRA.U !UP0, `(.L_x_4) ;  /* 0x00000001089c7547 */ /* 0x000ff0000b800000 */
[----:B------:R-:W0:Y:S01]  /*06e0*/  LDC.64 R6, c[0x0][0x388] ;  /* 0x0000e200ff067b82 */ /* 0x000e220000000a00 */
[----:B------:R-:W1:Y:S01]  /*06f0*/  LDCU.64 UR6, c[0x0][0x380] ;  /* 0x00007000ff0677ac */ /* 0x000e620008000a00 */
[----:B------:R-:W-:Y:S02]  /*0700*/  MOV R11, UR4 ;  /* 0x00000004000b7c02 */ /* 0x000fe40008000f00 */
[C---:B------:R-:W-:Y:S02]  /*0710*/  IADD3 R5, PT, PT, R2.reuse, UR4, RZ ;  /* 0x0000000402057c10 */ /* 0x040fe4000fffe0ff */
[----:B------:R-:W-:Y:S01]  /*0720*/  IADD3 R12, P0, PT, R2, UR4, RZ ;  /* 0x00000004020c7c10 */ /* 0x000fe2000ff1e0ff */
[----:B------:R-:W-:Y:S01]  /*0730*/  IMAD R11, R11, UR10, R0 ;  /* 0x0000000a0b0b7c24 */ /* 0x000fe2000f8e0200 */
[----:B------:R-:W2:Y:S01]  /*0740*/  LDC.64 R8, c[0x0][0x380] ;  /* 0x0000e000ff087b82 */ /* 0x000ea20000000a00 */
[----:B------:R-:W-:Y:S02]  /*0750*/  MOV R13, UR10 ;  /* 0x0000000a000d7c02 */ /* 0x000fe40008000f00 */
[----:B------:R-:W-:Y:S01]  /*0760*/  MOV R15, UR10 ;  /* 0x0000000a000f7c02 */ /* 0x000fe20008000f00 */
[----:B0-----:R-:W-:Y:S01]  /*0770*/  IMAD.WIDE R6, R11, 0x4, R6 ;  /* 0x000000040b067825 */ /* 0x001fe200078e0206 */
[----:B------:R-:W-:-:S05]  /*0780*/  MOV R11, UR10 ;  /* 0x0000000a000b7c02 */ /* 0x000fca0008000f00 */
[----:B------:R-:W-:Y:S02]  /*0790*/  IMAD.WIDE.U32 R10, R11, 0x4, R6 ;  /* 0x000000040b0a7825 */ /* 0x000fe400078e0006 */
[----:B------:R-:W3:Y:S02]  /*07a0*/  LDG.E R6, desc[UR8][R6.64] ;  /* 0x0000000806067981 */ /* 0x000ee4000c1e1900 */
[----:B--2---:R-:W-:Y:S01]  /*07b0*/  IMAD.WIDE.U32 R8, R5, 0x4, R8 ;  /* 0x0000000405087825 */ /* 0x004fe200078e0008 */
[----:B------:R-:W-:Y:S01]  /*07c0*/  IADD3.X R5, PT, PT, RZ, RZ, RZ, P0, !PT ;  /* 0x000000ffff057210 */ /* 0x000fe200007fe4ff */
[----:B------:R-:W2:Y:S01]  /*07d0*/  LDG.E R17, desc[UR8][R10.64] ;  /* 0x000000080a117981 */ /* 0x000ea2000c1e1900 */
[----:B-1----:R-:W-:-:S03]  /*07e0*/  LEA R4, P0, R12, UR6, 0x2 ;  /* 0x000000060c047c11 */ /* 0x002fc6000f8010ff */
[----:B------:R-:W4:Y:S01]  /*07f0*/  LDG.E R8, desc[UR8][R8.64] ;  /* 0x0000000808087981 */ /* 0x000f22000c1e1900 */
[----:B------:R-:W-:Y:S01]  /*0800*/  LEA.HI.X R5, R12, UR7, R5, 0x2, P0 ;  /* 0x000000070c057c11 */ /* 0x000fe200080f1405 */
[----:B------:R-:W-:-:S04]  /*0810*/  IMAD.WIDE.U32 R12, R13, 0x4, R10 ;  /* 0x000000040d0c7825 */ /* 0x000fc800078e000a */
[----:B------:R-:W5:Y:S01]  /*0820*/  LDG.E R16, desc[UR8][R4.64+0x4] ;  /* 0x0000040804107981 */ /* 0x000f62000c1e1900 */
[----:B------:R-:W-:-:S03]  /*0830*/  IMAD.WIDE.U32 R14, R15, 0x4, R12 ;  /* 0x000000040f0e7825 */ /* 0x000fc600078e000c */
[----:B------:R-:W5:Y:S04]  /*0840*/  LDG.E R18, desc[UR8][R4.64+0x8] ;  /* 0x0000080804127981 */ /* 0x000f68000c1e1900 */
[----:B------:R-:W5:Y:S04]  /*0850*/  LDG.E R12, desc[UR8][R12.64] ;  /* 0x000000080c0c7981 */ /* 0x000f68000c1e1900 */
[----:B------:R-:W5:Y:S04]  /*0860*/  LDG.E R19, desc[UR8][R4.64+0xc] ;  /* 0x00000c0804137981 */ /* 0x000f68000c1e1900 */
[----:B------:R-:W5:Y:S01]  /*0870*/  LDG.E R14, desc[UR8][R14.64] ;  /* 0x000000080e0e7981 */ /* 0x000f62000c1e1900 */
[----:B------:R-:W-:Y:S01]  /*0880*/  UIADD3 UR4, UPT, UPT, UR4, 0x4, URZ ;  /* 0x0000000404047890 */ /* 0x000fe2000fffe0ff */
[----:B---3--:R-:W-:Y:S08]  /*0890*/  F2I.TRUNC.NTZ R6, R6 ;  /* 0x0000000600067305 */ /* 0x008ff0000020f100 */
[----:B----4-:R-:W0:Y:S08]  /*08a0*/  F2I.TRUNC.NTZ R9, R8 ;  /* 0x0000000800097305 */ /* 0x010e30000020f100 */
[----:B--2---:R-:W-:Y:S08]  /*08b0*/  F2I.TRUNC.NTZ R17, R17 ;  /* 0x0000001100117305 */ /* 0x004ff0000020f100 */
[----:B-----5:R-:W1:Y:S01]  /*08c0*/  F2I.TRUNC.NTZ R16, R16 ;  /* 0x0000001000107305 */ /* 0x020e62000020f100 */
[----:B0-----:R-:W-:-:S07]  /*08d0*/  IMAD R9, R9, R6, R20 ;  /* 0x0000000609097224 */ /* 0x001fce00078e0214 */
[----:B------:R-:W-:Y:S08]  /*08e0*/  F2I.TRUNC.NTZ R18, R18 ;  /* 0x0000001200127305 */ /* 0x000ff0000020f100 */
[----:B------:R-:W0:Y:S01]  /*08f0*/  F2I.TRUNC.NTZ R7, R12 ;  /* 0x0000000c00077305 */ /* 0x000e22000020f100 */
[----:B-1----:R-:W-:-:S07]  /*0900*/  IMAD R9, R16, R17, R9 ;  /* 0x0000001110097224 */ /* 0x002fce00078e0209 */
[----:B------:R-:W-:Y:S08]  /*0910*/  F2I.TRUNC.NTZ R10, R19 ;  /* 0x00000013000a7305 */ /* 0x000ff0000020f100 */
[----:B------:R-:W1:Y:S01]  /*0920*/  F2I.TRUNC.NTZ R4, R14 ;  /* 0x0000000e00047305 */ /* 0x000e62000020f100 */
[----:B0-----:R-:W-:-:S04]  /*0930*/  IMAD R7, R18, R7, R9 ;  /* 0x0000000712077224 */ /* 0x001fc800078e0209 */
[----:B-1----:R-:W-:-:S07]  /*0940*/  IMAD R20, R10, R4, R7 ;  /* 0x000000040a147224 */ /* 0x002fce00078e0207 */
.L_x_4:
[----:B------:R-:W-:Y:S05]  /*0950*/  BRA.U !UP1, `(.L_x_3) ;  /* 0x0000000109a87547 */ /* 0x000fea000b800000 */
[----:B------:R-:W-:Y:S02]  /*0960*/  UISETP.NE.AND UP0, UPT, UR5, 0x1, UPT ;  /* 0x000000010500788c */ /* 0x000fe4000bf05270 */
[----:B------:R-:W-:-:S04]  /*0970*/  ULOP3.LUT UR6, UR10, 0x1, URZ, 0xc0, !UPT ;  /* 0x000000010a067892 */ /* 0x000fc8000f8ec0ff */
[----:B------:R-:W-:-:S03]  /*0980*/  UISETP.NE.U32.AND UP1, UPT, UR6, 0x1, UPT ;  /* 0x000000010600788c */ /* 0x000fc6000bf25070 */
[----:B------:R-:W-:Y:S08]  /*0990*/  BRA.U !UP0, `(.L_x_5) ;  /* 0x0000000108647547 */ /* 0x000ff0000b800000 */
[----:B------:R-:W0:Y:S01]  /*09a0*/  LDC.64 R6, c[0x0][0x388] ;  /* 0x0000e200ff067b82 */ /* 0x000e220000000a00 */
[----:B------:R-:W1:Y:S01]  /*09b0*/  LDCU.64 UR6, c[0x0][0x380] ;  /* 0x00007000ff0677ac */ /* 0x000e620008000a00 */
[----:B------:R-:W-:Y:S02]  /*09c0*/  MOV R11, UR4 ;  /* 0x00000004000b7c02 */ /* 0x000fe40008000f00 */
[C---:B------:R-:W-:Y:S02]  /*09d0*/  IADD3 R9, PT, PT, R2.reuse, UR4, RZ ;  /* 0x0000000402097c10 */ /* 0x040fe4000fffe0ff */
[----:B------:R-:W-:Y:S01]  /*09e0*/  IADD3 R12, P0, PT, R2, UR4, RZ ;  /* 0x00000004020c7c10 */ /* 0x000fe2000ff1e0ff */
[----:B------:R-:W-:Y:S01]  /*09f0*/  IMAD R11, R11, UR10, R0 ;  /* 0x0000000a0b0b7c24 */ /* 0x000fe2000f8e0200 */
[----:B------:R-:W2:Y:S03]  /*0a00*/  LDC.64 R4, c[0x0][0x380] ;  /* 0x0000e000ff047b82 */ /* 0x000ea60000000a00 */
        /* <DEDUP_REMOVED lines=9> */
[----:B------:R-:W-:-:S05]  /*0aa0*/  LEA.HI.X R9, R12, UR7, R9, 0x2, P0 ;  /* 0x000000070c097c11 */ /* 0x000fca00080f1409 */
[----:B------:R-:W5:Y:S01]  /*0ab0*/  LDG.E R8, desc[UR8][R8.64+0x4] ;  /* 0x0000040808087981 */ /* 0x000f62000c1e1900 */
[----:B------:R-:W-:Y:S01]  /*0ac0*/  UIADD3 UR4, UPT, UPT, UR4, 0x2, URZ ;  /* 0x0000000204047890 */ /* 0x000fe2000fffe0ff */
[----:B---3--:R-:W-:Y:S08]  /*0ad0*/  F2I.TRUNC.NTZ R12, R6 ;  /* 0x00000006000c7305 */ /* 0x008ff0000020f100 */
[----:B----4-:R-:W0:Y:S08]  /*0ae0*/  F2I.TRUNC.NTZ R13, R4 ;  /* 0x00000004000d7305 */ /* 0x010e30000020f100 */
[----:B--2---:R-:W-:Y:S08]  /*0af0*/  F2I.TRUNC.NTZ R14, R10 ;  /* 0x0000000a000e7305 */ /* 0x004ff0000020f100 */
[----:B-----5:R-:W1:Y:S01]  /*0b00*/  F2I.TRUNC.NTZ R15, R8 ;  /* 0x00000008000f7305 */ /* 0x020e62000020f100 */
[----:B0-----:R-:W-:-:S04]  /*0b10*/  IMAD R12, R13, R12, R20 ;  /* 0x0000000c0d0c7224 */ /* 0x001fc800078e0214 */
[----:B-1----:R-:W-:-:S07]  /*0b20*/  IMAD R20, R15, R14, R12 ;  /* 0x0000000e0f147224 */ /* 0x002fce00078e020c */
.L_x_5:
[----:B------:R-:W-:Y:S05]  /*0b30*/  BRA.U UP1, `(.L_x_3) ;  /* 0x0000000101307547 */ /* 0x000fea000b800000 */
[----:B------:R-:W0:Y:S01]  /*0b40*/  LDC.64 R4, c[0x0][0x380] ;  /* 0x0000e000ff047b82 */ /* 0x000e220000000a00 */
[----:B------:R-:W-:Y:S02]  /*0b50*/  MOV R11, UR4 ;  /* 0x00000004000b7c02 */ /* 0x000fe40008000f00 */
[----:B------:R-:W-:-:S03]  /*0b60*/  IADD3 R9, PT, PT, R2, UR4, RZ ;  /* 0x0000000402097c10 */ /* 0x000fc6000fffe0ff */
[----:B------:R-:W-:Y:S02]  /*0b70*/  IMAD R11, R11, UR10, R0 ;  /* 0x0000000a0b0b7c24 */ /* 0x000fe4000f8e0200 */
[----:B------:R-:W1:Y:S01]  /*0b80*/  LDC.64 R6, c[0x0][0x388] ;  /* 0x0000e200ff067b82 */ /* 0x000e620000000a00 */
[----:B0-----:R-:W-:-:S06]  /*0b90*/  IMAD.WIDE.U32 R4, R9, 0x4, R4 ;  /* 0x0000000409047825 */ /* 0x001fcc00078e0004 */
[----:B------:R-:W2:Y:S01]  /*0ba0*/  LDG.E R4, desc[UR8][R4.64] ;  /* 0x0000000804047981 */ /* 0x000ea2000c1e1900 */
[----:B-1----:R-:W-:-:S06]  /*0bb0*/  IMAD.WIDE R6, R11, 0x4, R6 ;  /* 0x000000040b067825 */ /* 0x002fcc00078e0206 */
[----:B------:R-:W3:Y:S01]  /*0bc0*/  LDG.E R6, desc[UR8][R6.64] ;  /* 0x0000000806067981 */ /* 0x000ee2000c1e1900 */
[----:B--2---:R-:W-:Y:S08]  /*0bd0*/  F2I.TRUNC.NTZ R9, R4 ;  /* 0x0000000400097305 */ /* 0x004ff0000020f100 */
[----:B---3--:R-:W0:Y:S02]  /*0be0*/  F2I.TRUNC.NTZ R2, R6 ;  /* 0x0000000600027305 */ /* 0x008e24000020f100 */
[----:B0-----:R-:W-:-:S07]  /*0bf0*/  IMAD R20, R9, R2, R20 ;  /* 0x0000000209147224 */ /* 0x001fce00078e0214 */
.L_x_3:
[----:B------:R-:W-:-:S07]  /*0c00*/  I2FP.F32.S32 R7, R20 ;  /* 0x0000001400077245 */ /* 0x000fce0000201400 */
.L_x_0:
[----:B------:R-:W0:Y:S01]  /*0c10*/  LDC.64 R4, c[0x0][0x390] ;  /* 0x0000e400ff047b82 */ /* 0x000e220000000a00 */
[----:B------:R-:W-:-:S04]  /*0c20*/  IMAD R3, R3, UR10, R0 ;  /* 0x0000000a03037c24 */ /* 0x000fc8000f8e0200 */
[----:B0-----:R-:W-:-:S05]  /*0c30*/  IMAD.WIDE R2, R3, 0x4, R4 ;  /* 0x0000000403027825 */ /* 0x001fca00078e0204 */
[----:B------:R-:W-:Y:S01]  /*0c40*/  STG.E desc[UR8][R2.64], R7 ;  /* 0x0000000702007986 */ /* 0x000fe2000c101908 */
[----:B------:R-:W-:Y:S05]  /*0c50*/  EXIT ;  /* 0x000000000000794d */ /* 0x000fea0003800000 */
.L_x_6:
[----:B------:R-:W-:-:S00]  /*0c60*/  BRA `(.L_x_6) ;  /* 0xfffffffc00fc7947 */ /* 0x000fc0000383ffff */
[----:B------:R-:W-:-:S00]  /*0c70*/  NOP ;  /* 0x0000000000007918 */ /* 0x000fc00000000000 */
        /* <DEDUP_REMOVED lines=8> */
.L_x_8:


//--------------------- .text._Z13cudaMatrixAddPfS_S_ii --------------------------
	.section	.text._Z13cudaMatrixAddPfS_S_ii,"ax",@progbits
	.align	128
        .global         _Z13cudaMatrixAddPfS_S_ii
        .type           _Z13cudaMatrixAddPfS_S_ii,@function
        .size           _Z13cudaMatrixAddPfS_S_ii,(.L_x_9 - _Z13cudaMatrixAddPfS_S_ii)
        .other          _Z13cudaMatrixAddPfS_S_ii,@"STO_CUDA_ENTRY STV_DEFAULT"
_Z13cudaMatrixAddPfS_S_ii:
.text._Z13cudaMatrixAddPfS_S_ii:
[----:B------:R-:W-:Y:S01]  /*0000*/  LDC R1, c[0x0][0x37c] ;  /* 0x0000df00ff017b82 */ /* 0x000fe20000000800 */
[----:B------:R-:W0:Y:S01]  /*0010*/  S2R R3, SR_TID.Y ;  /* 0x0000000000037919 */ /* 0x000e220000002200 */
[----:B------:R-:W1:Y:S01]  /*0020*/  LDCU UR4, c[0x0][0x360] ;  /* 0x00006c00ff0477ac */ /* 0x000e620008000800 */
[----:B------:R-:W0:Y:S01]  /*0030*/  S2R R2, SR_CTAID.Y ;  /* 0x0000000000027919 */ /* 0x000e220000002600 */
[----:B------:R-:W0:Y:S01]  /*0040*/  LDCU UR5, c[0x0][0x364] ;  /* 0x00006c80ff0577ac */ /* 0x000e220008000800 */
[----:B------:R-:W1:Y:S01]  /*0050*/  S2R R0, SR_TID.X ;  /* 0x0000000000007919 */ /* 0x000e620000002100 */
[----:B------:R-:W2:Y:S01]  /*0060*/  LDCU.64 UR6, c[0x0][0x398] ;  /* 0x00007300ff0677ac */ /* 0x000ea20008000a00 */
[----:B------:R-:W1:Y:S01]  /*0070*/  S2R R5, SR_CTAID.X ;  /* 0x0000000000057919 */ /* 0x000e620000002500 */
[----:B0-----:R-:W-:-:S05]  /*0080*/  IMAD R3, R2, UR5, R3 ;  /* 0x0000000502037c24 */ /* 0x001fca000f8e0203 */
[----:B--2---:R-:W-:Y:S01]  /*0090*/  ISETP.GE.AND P0, PT, R3, UR7, PT ;  /* 0x0000000703007c0c */ /* 0x004fe2000bf06270 */
[----:B-1----:R-:W-:-:S04]  /*00a0*/  IMAD R0, R5, UR4, R0 ;  /* 0x0000000405007c24 */ /* 0x002fc8000f8e0200 */
[----:B------:R-:W-:Y:S01]  /*00b0*/  IMAD R9, R3, UR6, R0 ;  /* 0x0000000603097c24 */ /* 0x000fe2000f8e0200 */
[----:B------:R-:W-:-:S13]  /*00c0*/  ISETP.GE.OR P0, PT, R0, UR6, P0 ;  /* 0x0000000600007c0c */ /* 0x000fda0008706670 */
[----:B------:R-:W-:Y:S05]  /*00d0*/  @P0 EXIT ;  /* 0x000000000000094d */ /* 0x000fea0003800000 */
[----:B------:R-:W0:Y:S01]  /*00e0*/  LDC.64 R2, c[0x0][0x380] ;  /* 0x0000e000ff027b82 */ /* 0x000e220000000a00 */
[----:B------:R-:W1:Y:S07]  /*00f0*/  LDCU.64 UR4, c[0x0][0x358] ;  /* 0x00006b00ff0477ac */ /* 0x000e6e0008000a00 */
[----:B------:R-:W2:Y:S08]  /*0100*/  LDC.64 R4, c[0x0][0x388] ;  /* 0x0000e200ff047b82 */ /* 0x000eb00000000a00 */
[----:B------:R-:W3:Y:S01]  /*0110*/  LDC.64 R6, c[0x0][0x390] ;  /* 0x0000e400ff067b82 */ /* 0x000ee20000000a00 */
[----:B0-----:R-:W-:-:S06]  /*0120*/  IMAD.WIDE.U32 R2, R9, 0x4, R2 ;  /* 0x0000000409027825 */ /* 0x001fcc00078e0002 */
[----:B-1----:R-:W4:Y:S01]  /*0130*/  LDG.E R2, desc[UR4][R2.64] ;  /* 0x0000000402027981 */ /* 0x002f22000c1e1900 */
[----:B--2---:R-:W-:-:S06]  /*0140*/  IMAD.WIDE.U32 R4, R9, 0x4, R4 ;  /* 0x0000000409047825 */ /* 0x004fcc00078e0004 */
[----:B------:R-:W4:Y:S01]  /*0150*/  LDG.E R5, desc[UR4][R4.64] ;  /* 0x0000000404057981 */ /* 0x000f22000c1e1900 */
[----:B---3--:R-:W-:-:S04]  /*0160*/  IMAD.WIDE.U32 R6, R9, 0x4, R6 ;  /* 0x0000000409067825 */ /* 0x008fc800078e0006 */
[----:B----4-:R-:W-:-:S05]  /*0170*/  FADD R9, R2, R5 ;  /* 0x0000000502097221 */ /* 0x010fca0000000000 */
[----:B------:R-:W-:Y:S01]  /*0180*/  STG.E desc[UR4][R6.64], R9 ;  /* 0x0000000906007986 */ /* 0x000fe2000c101904 */
[----:B------:R-:W-:Y:S05]  /*0190*/  EXIT ;  /* 0x000000000000794d */ /* 0x000fea0003800000 */
.L_x_7:
        /* <DEDUP_REMOVED lines=14> */
.L_x_9:


//--------------------- .nv.shared.reserved.0     --------------------------
	.section	.nv.shared.reserved.0,"aw",@nobits
	.weak		__nv_reservedSMEM_offset_0_alias
	.size		__nv_reservedSMEM_offset_0_alias, 0, 64
	.other		__nv_reservedSMEM_offset_0_alias,@"STO_CUDA_RESERVED_SHARED STV_DEFAULT"
__nv_reservedSMEM_offset_0_alias:
	.zero		0
	.zero		64


//--------------------- .nv.constant0._Z13cudaMatrixAddPfS_S_i --------------------------
	.section	.nv.constant0._Z13cudaMatrixAddPfS_S_i,"a",@progbits
	.sectionflags	@""
	.align	4
.nv.constant0._Z13cudaMatrixAddPfS_S_i:
	.zero		924


//--------------------- .nv.constant0._Z13cudaMatrixAddPfS_S_ii --------------------------
	.section	.nv.constant0._Z13cudaMatrixAddPfS_S_ii,"a",@progbits
	.sectionflags	@""
	.align	4
.nv.constant0._Z13cudaMatrixAddPfS_S_ii:
	.zero		928


//--------------------- SYMBOLS --------------------------

	.type		.nv.reservedSmem.offset0,@object
	.size		.nv.reservedSmem.offset0,0x4
